	.headerflags	@"EF_CUDA_TEXMODE_UNIFIED EF_CUDA_64BIT_ADDRESS EF_CUDA_ACCELERATORS EF_CUDA_SM90 EF_CUDA_VIRTUAL_SM(EF_CUDA_SM90)"
	.elftype	@"ET_EXEC"


//--------------------- .nv.info                  --------------------------
	.section	.nv.info,"",@"SHT_CUDA_INFO"
	.align	4


	//----- nvinfo : EIATTR_REGCOUNT
	.align		4
        /*0000*/ 	.byte	0x04, 0x2f
        /*0002*/ 	.short	(.L_1 - .L_0)
	.align		4
.L_0:
        /*0004*/ 	.word	index@(triton_poi_fused_add_mul_relu_sigmoid_27)
        /*0008*/ 	.word	0x00000020


	//----- nvinfo : EIATTR_MIN_STACK_SIZE
	.align		4
.L_1:
        /*000c*/ 	.byte	0x04, 0x12
        /*000e*/ 	.short	(.L_3 - .L_2)
	.align		4
.L_2:
        /*0010*/ 	.word	index@(triton_poi_fused_add_mul_relu_sigmoid_27)
        /*0014*/ 	.word	0x00000000


	//----- nvinfo : EIATTR_FRAME_SIZE
	.align		4
.L_3:
        /*0018*/ 	.byte	0x04, 0x11
        /*001a*/ 	.short	(.L_5 - .L_4)
	.align		4
.L_4:
        /*001c*/ 	.word	index@(triton_poi_fused_add_mul_relu_sigmoid_27)
        /*0020*/ 	.word	0x00000000


	//----- nvinfo : EIATTR_MIN_STACK_SIZE
	.align		4
.L_5:
        /*0024*/ 	.byte	0x04, 0x12
        /*0026*/ 	.short	(.L_7 - .L_6)
	.align		4
.L_6:
        /*0028*/ 	.word	index@(triton_poi_fused_add_mul_relu_sigmoid_27)
        /*002c*/ 	.word	0x00000000
.L_7:


//--------------------- .nv.info.triton_poi_fused_add_mul_relu_sigmoid_27 --------------------------
	.section	.nv.info.triton_poi_fused_add_mul_relu_sigmoid_27,"",@"SHT_CUDA_INFO"
	.sectionflags	@""
	.align	4


	//----- nvinfo : EIATTR_CUDA_API_VERSION
	.align		4
        /*0000*/ 	.byte	0x04, 0x37
        /*0002*/ 	.short	(.L_9 - .L_8)
.L_8:
        /*0004*/ 	.word	0x0000007c


	//----- nvinfo : EIATTR_KPARAM_INFO
	.align		4
.L_9:
        /*0008*/ 	.byte	0x04, 0x17
        /*000a*/ 	.short	(.L_11 - .L_10)
.L_10:
        /*000c*/ 	.word	0x00000000
        /*0010*/ 	.short	0x0006
        /*0012*/ 	.short	0x0030
        /*0014*/ 	.byte	0x00, 0xf0, 0x11, 0x00


	//----- nvinfo : EIATTR_KPARAM_INFO
	.align		4
.L_11:
        /*0018*/ 	.byte	0x04, 0x17
        /*001a*/ 	.short	(.L_13 - .L_12)
.L_12:
        /*001c*/ 	.word	0x00000000
        /*0020*/ 	.short	0x0005
        /*0022*/ 	.short	0x0028
        /*0024*/ 	.byte	0x00, 0xf4, 0x21, 0x00


	//----- nvinfo : EIATTR_KPARAM_INFO
	.align		4
.L_13:
        /*0028*/ 	.byte	0x04, 0x17
        /*002a*/ 	.short	(.L_15 - .L_14)
.L_14:
        /*002c*/ 	.word	0x00000000
        /*0030*/ 	.short	0x0004
        /*0032*/ 	.short	0x0020
        /*0034*/ 	.byte	0x00, 0xf4, 0x21, 0x00


	//----- nvinfo : EIATTR_KPARAM_INFO
	.align		4
.L_15:
        /*0038*/ 	.byte	0x04, 0x17
        /*003a*/ 	.short	(.L_17 - .L_16)
.L_16:
        /*003c*/ 	.word	0x00000000
        /*0040*/ 	.short	0x0003
        /*0042*/ 	.short	0x0018
        /*0044*/ 	.byte	0x00, 0xf4, 0x21, 0x00


	//----- nvinfo : EIATTR_KPARAM_INFO
	.align		4
.L_17:
        /*0048*/ 	.byte	0x04, 0x17
        /*004a*/ 	.short	(.L_19 - .L_18)
.L_18:
        /*004c*/ 	.word	0x00000000
        /*0050*/ 	.short	0x0002
        /*0052*/ 	.short	0x0010
        /*0054*/ 	.byte	0x00, 0xf4, 0x21, 0x00


	//----- nvinfo : EIATTR_KPARAM_INFO
	.align		4
.L_19:
        /*0058*/ 	.byte	0x04, 0x17
        /*005a*/ 	.short	(.L_21 - .L_20)
.L_20:
        /*005c*/ 	.word	0x00000000
        /*0060*/ 	.short	0x0001
        /*0062*/ 	.short	0x0008
        /*0064*/ 	.byte	0x00, 0xf4, 0x21, 0x00


	//----- nvinfo : EIATTR_KPARAM_INFO
	.align		4
.L_21:
        /*0068*/ 	.byte	0x04, 0x17
        /*006a*/ 	.short	(.L_23 - .L_22)
.L_22:
        /*006c*/ 	.word	0x00000000
        /*0070*/ 	.short	0x0000
        /*0072*/ 	.short	0x0000
        /*0074*/ 	.byte	0x00, 0xf4, 0x21, 0x00


	//----- nvinfo : EIATTR_SPARSE_MMA_MASK
	.align		4
.L_23:
        /*0078*/ 	.byte	0x03, 0x50
        /*007a*/ 	.short	0x0000


	//----- nvinfo : EIATTR_MAXREG_COUNT
	.align		4
        /*007c*/ 	.byte	0x03, 0x1b
        /*007e*/ 	.short	0x00ff


	//----- nvinfo : EIATTR_EXIT_INSTR_OFFSETS
	.align		4
        /*0080*/ 	.byte	0x04, 0x1c
        /*0082*/ 	.short	(.L_25 - .L_24)


	//   ....[0]....
.L_24:
        /*0084*/ 	.word	0x00000690


	//----- nvinfo : EIATTR_REQNTID
	.align		4
.L_25:
        /*0088*/ 	.byte	0x04, 0x10
        /*008a*/ 	.short	(.L_27 - .L_26)
.L_26:
        /*008c*/ 	.word	0x00000080
        /*0090*/ 	.word	0x00000001
        /*0094*/ 	.word	0x00000001


	//----- nvinfo : EIATTR_CBANK_PARAM_SIZE
	.align		4
.L_27:
        /*0098*/ 	.byte	0x03, 0x19
        /*009a*/ 	.short	0x0034


	//----- nvinfo : EIATTR_PARAM_CBANK
	.align		4
        /*009c*/ 	.byte	0x04, 0x0a
        /*009e*/ 	.short	(.L_29 - .L_28)
	.align		4
.L_28:
        /*00a0*/ 	.word	index@(.nv.constant0.triton_poi_fused_add_mul_relu_sigmoid_27)
        /*00a4*/ 	.short	0x0210
        /*00a6*/ 	.short	0x0034


	//----- nvinfo : EIATTR_SW_WAR
	.align		4
.L_29:
        /*00a8*/ 	.byte	0x04, 0x36
        /*00aa*/ 	.short	(.L_31 - .L_30)
.L_30:
        /*00ac*/ 	.word	0x00000008
.L_31:


//--------------------- .nv.callgraph             --------------------------
	.section	.nv.callgraph,"",@"SHT_CUDA_CALLGRAPH"
	.align	4
	.sectionentsize	8
	.align		4
        /*0000*/ 	.word	0x00000000
	.align		4
        /*0004*/ 	.word	0xffffffff
	.align		4
        /*0008*/ 	.word	0x00000000
	.align		4
        /*000c*/ 	.word	0xfffffffe
	.align		4
        /*0010*/ 	.word	0x00000000
	.align		4
        /*0014*/ 	.word	0xfffffffd
	.align		4
        /*0018*/ 	.word	0x00000000
	.align		4
        /*001c*/ 	.word	0xfffffffc


//--------------------- .text.triton_poi_fused_add_mul_relu_sigmoid_27 --------------------------
	.section	.text.triton_poi_fused_add_mul_relu_sigmoid_27,"ax",@progbits
	.align	128
        .global         triton_poi_fused_add_mul_relu_sigmoid_27
        .type           triton_poi_fused_add_mul_relu_sigmoid_27,@function
        .size           triton_poi_fused_add_mul_relu_sigmoid_27,(.L_x_1 - triton_poi_fused_add_mul_relu_sigmoid_27)
        .other          triton_poi_fused_add_mul_relu_sigmoid_27,@"STO_CUDA_ENTRY STV_DEFAULT"
triton_poi_fused_add_mul_relu_sigmoid_27:
.text.triton_poi_fused_add_mul_relu_sigmoid_27:
[----:B------:R-:W-:Y:S01]  /*0000*/  LDC R1, c[0x0][0x28] ;  /* 0x00000a00ff017b82 */ /* 0x000fe20000000800 */
[----:B------:R-:W1:Y:S07]  /*0010*/  S2R R0, SR_TID.X ;  /* 0x0000000000007919 */ /* 0x000e6e0000002100 */
[----:B------:R-:W2:Y:S01]  /*0020*/  LDC.64 R18, c[0x0][0x228] ;  /* 0x00008a00ff127b82 */ /* 0x000ea20000000a00 */
[----:B------:R-:W-:Y:S01]  /*0030*/  ULDC.64 UR4, c[0x0][0x208] ;  /* 0x0000820000047ab9 */ /* 0x000fe20000000a00 */
[----:B------:R-:W3:Y:S06]  /*0040*/  S2R R5, SR_CTAID.X ;  /* 0x0000000000057919 */ /* 0x000eec0000002500 */
[----:B------:R-:W4:Y:S08]  /*0050*/  LDC.64 R8, c[0x0][0x218] ;  /* 0x00008600ff087b82 */ /* 0x000f300000000a00 */
[----:B------:R-:W5:Y:S08]  /*0060*/  LDC.64 R28, c[0x0][0x210] ;  /* 0x00008400ff1c7b82 */ /* 0x000f700000000a00 */
[----:B------:R-:W5:Y:S01]  /*0070*/  LDC.64 R20, c[0x0][0x220] ;  /* 0x00008800ff147b82 */ /* 0x000f620000000a00 */
[----:B-1----:R-:W-:-:S02]  /*0080*/  SHF.L.U32 R0, R0, 0x2, RZ ;  /* 0x0000000200007819 */ /* 0x002fc400000006ff */
[----:B---3--:R-:W-:Y:S02]  /*0090*/  SHF.R.S32.HI R3, RZ, 0x15, R5 ;  /* 0x00000015ff037819 */ /* 0x008fe40000011405 */
[----:B------:R-:W-:Y:S02]  /*00a0*/  LOP3.LUT R0, R0, 0x1fc, RZ, 0xc0, !PT ;  /* 0x000001fc00007812 */ /* 0x000fe400078ec0ff */
[----:B------:R-:W-:Y:S02]  /*00b0*/  SGXT R3, R3, 0x1 ;  /* 0x000000010303781a */ /* 0x000fe40000000200 */
[----:B------:R-:W-:-:S04]  /*00c0*/  LEA R22, R5, R0, 0xa ;  /* 0x0000000005167211 */ /* 0x000fc800078e50ff */
[----:B------:R-:W-:-:S04]  /*00d0*/  LEA.HI R3, R3, R22, RZ, 0x6 ;  /* 0x0000001603037211 */ /* 0x000fc800078f30ff */
[----:B------:R-:W-:Y:S02]  /*00e0*/  IADD3 R13, R3, 0x200, RZ ;  /* 0x00000200030d7810 */ /* 0x000fe40007ffe0ff */
[----:B------:R-:W-:Y:S02]  /*00f0*/  SHF.R.S32.HI R11, RZ, 0x6, R3 ;  /* 0x00000006ff0b7819 */ /* 0x000fe40000011403 */
[----:B------:R-:W-:Y:S01]  /*0100*/  SHF.R.S32.HI R13, RZ, 0x6, R13 ;  /* 0x00000006ff0d7819 */ /* 0x000fe2000001140d */
[----:B------:R-:W1:Y:S02]  /*0110*/  LDC.64 R2, c[0x0][0x230] ;  /* 0x00008c00ff027b82 */ /* 0x000e640000000a00 */
[----:B--2---:R-:W-:-:S04]  /*0120*/  IMAD.WIDE R14, R11, 0x4, R18 ;  /* 0x000000040b0e7825 */ /* 0x004fc800078e0212 */
[----:B------:R-:W-:Y:S01]  /*0130*/  IMAD.WIDE R18, R13, 0x4, R18 ;  /* 0x000000040d127825 */ /* 0x000fe200078e0212 */
[----:B------:R-:W2:Y:S04]  /*0140*/  LDG.E.EL R0, desc[UR4][R14.64] ;  /* 0x000000040e007981 */ /* 0x000ea8000c2e1900 */
[----:B------:R-:W3:Y:S01]  /*0150*/  LDG.E.EL R23, desc[UR4][R18.64] ;  /* 0x0000000412177981 */ /* 0x000ee2000c2e1900 */
[----:B----4-:R-:W-:-:S04]  /*0160*/  IMAD.WIDE R16, R11, 0x4, R8 ;  /* 0x000000040b107825 */ /* 0x010fc800078e0208 */
[C---:B-----5:R-:W-:Y:S01]  /*0170*/  IMAD.WIDE R28, R22.reuse, 0x4, R28 ;  /* 0x00000004161c7825 */ /* 0x060fe200078e021c */
[----:B------:R-:W4:Y:S03]  /*0180*/  LDG.E.EL R24, desc[UR4][R16.64] ;  /* 0x0000000410187981 */ /* 0x000f26000c2e1900 */
[----:B0-----:R-:W-:Y:S01]  /*0190*/  IMAD.WIDE R10, R11, 0x4, R20 ;  /* 0x000000040b0a7825 */ /* 0x001fe200078e0214 */
[----:B------:R-:W4:Y:S03]  /*01a0*/  LDG.E.128 R4, desc[UR4][R28.64] ;  /* 0x000000041c047981 */ /* 0x000f26000c1e1d00 */
[----:B-1----:R-:W-:Y:S01]  /*01b0*/  IMAD.WIDE R2, R22, 0x4, R2 ;  /* 0x0000000416027825 */ /* 0x002fe200078e0202 */
[----:B------:R-:W5:Y:S03]  /*01c0*/  LDG.E.EL R25, desc[UR4][R10.64] ;  /* 0x000000040a197981 */ /* 0x000f66000c2e1900 */
[C---:B------:R-:W-:Y:S01]  /*01d0*/  IMAD.WIDE R26, R13.reuse, 0x4, R8 ;  /* 0x000000040d1a7825 */ /* 0x040fe200078e0208 */
[----:B------:R-:W4:Y:S03]  /*01e0*/  LDG.E.128 R16, desc[UR4][R2.64+0x800] ;  /* 0x0008000402107981 */ /* 0x000f26000c1e1d00 */
[----:B------:R-:W-:-:S02]  /*01f0*/  IMAD.WIDE R20, R13, 0x4, R20 ;  /* 0x000000040d147825 */ /* 0x000fc400078e0214 */
[----:B------:R-:W4:Y:S04]  /*0200*/  LDG.E.EL R26, desc[UR4][R26.64] ;  /* 0x000000041a1a7981 */ /* 0x000f28000c2e1900 */
[----:B------:R0:W4:Y:S04]  /*0210*/  LDG.E.128 R8, desc[UR4][R2.64] ;  /* 0x0000000402087981 */ /* 0x000128000c1e1d00 */
[----:B------:R-:W4:Y:S04]  /*0220*/  LDG.E.128 R12, desc[UR4][R28.64+0x800] ;  /* 0x000800041c0c7981 */ /* 0x000f28000c1e1d00 */
[----:B------:R1:W4:Y:S01]  /*0230*/  LDG.E.EL R20, desc[UR4][R20.64] ;  /* 0x0000000414147981 */ /* 0x000322000c2e1900 */
[----:B0-----:R-:W-:Y:S01]  /*0240*/  HFMA2.MMA R2, -RZ, RZ, 1.625, 0 ;  /* 0x3e800000ff027435 */ /* 0x001fe200000001ff */
[----:B--2---:R-:W-:Y:S01]  /*0250*/  FADD R0, RZ, -R0 ;  /* 0x80000000ff007221 */ /* 0x004fe20000000000 */
[----:B---3--:R-:W-:-:S03]  /*0260*/  FADD R23, RZ, -R23 ;  /* 0x80000017ff177221 */ /* 0x008fc60000000000 */
[----:B------:R-:W-:Y:S01]  /*0270*/  FMUL R0, R0, 1.4426950216293334961 ;  /* 0x3fb8aa3b00007820 */ /* 0x000fe20000400000 */
[----:B------:R-:W-:-:S04]  /*0280*/  FMUL R27, R23, 1.4426950216293334961 ;  /* 0x3fb8aa3b171b7820 */ /* 0x000fc80000400000 */
[----:B------:R-:W-:Y:S02]  /*0290*/  FSETP.GEU.AND P0, PT, R0, -126, PT ;  /* 0xc2fc00000000780b */ /* 0x000fe40003f0e000 */
[----:B------:R-:W-:-:S11]  /*02a0*/  FSETP.GEU.AND P1, PT, R27, -126, PT ;  /* 0xc2fc00001b00780b */ /* 0x000fd60003f2e000 */
[----:B------:R-:W-:Y:S02]  /*02b0*/  @!P0 FMUL R0, R0, 0.5 ;  /* 0x3f00000000008820 */ /* 0x000fe40000400000 */
[----:B------:R-:W-:Y:S02]  /*02c0*/  @!P1 FMUL R27, R27, 0.5 ;  /* 0x3f0000001b1b9820 */ /* 0x000fe40000400000 */
[----:B------:R-:W0:Y:S08]  /*02d0*/  MUFU.EX2 R23, R0 ;  /* 0x0000000000177308 */ /* 0x000e300000000800 */
[----:B-1----:R-:W1:Y:S01]  /*02e0*/  MUFU.EX2 R21, R27 ;  /* 0x0000001b00157308 */ /* 0x002e620000000800 */
[----:B0-----:R-:W-:-:S04]  /*02f0*/  @!P0 FMUL R23, R23, R23 ;  /* 0x0000001717178220 */ /* 0x001fc80000400000 */
[----:B------:R-:W-:Y:S01]  /*0300*/  FADD R28, R23, 1 ;  /* 0x3f800000171c7421 */ /* 0x000fe20000000000 */
[----:B-1----:R-:W-:-:S04]  /*0310*/  @!P1 FMUL R21, R21, R21 ;  /* 0x0000001515159220 */ /* 0x002fc80000400000 */
[----:B------:R-:W-:Y:S01]  /*0320*/  FADD R29, R21, 1 ;  /* 0x3f800000151d7421 */ /* 0x000fe20000000000 */
[----:B------:R-:W-:-:S04]  /*0330*/  FSETP.GT.AND P0, PT, R28, 8.50705917302346158658e+37, PT ;  /* 0x7e8000001c00780b */ /* 0x000fc80003f04000 */
[----:B------:R-:W-:-:S09]  /*0340*/  FSETP.GT.AND P1, PT, R29, 8.50705917302346158658e+37, PT ;  /* 0x7e8000001d00780b */ /* 0x000fd20003f24000 */
[----:B------:R-:W-:-:S04]  /*0350*/  @P0 FMUL R28, R28, 0.25 ;  /* 0x3e8000001c1c0820 */ /* 0x000fc80000400000 */
[----:B------:R-:W-:Y:S01]  /*0360*/  @P1 FMUL R29, R29, 0.25 ;  /* 0x3e8000001d1d1820 */ /* 0x000fe20000400000 */
[----:B------:R-:W0:Y:S08]  /*0370*/  MUFU.RCP R21, R28 ;  /* 0x0000001c00157308 */ /* 0x000e300000001000 */
[----:B------:R-:W1:Y:S01]  /*0380*/  MUFU.RCP R23, R29 ;  /* 0x0000001d00177308 */ /* 0x000e620000001000 */
[----:B------:R-:W-:-:S02]  /*0390*/  FSEL R0, R2, 1, P0 ;  /* 0x3f80000002007808 */ /* 0x000fc40000000000 */
[----:B------:R-:W-:Y:S01]  /*03a0*/  FSEL R2, R2, 1, P1 ;  /* 0x3f80000002027808 */ /* 0x000fe20000800000 */
[--C-:B----4-:R-:W-:Y:S01]  /*03b0*/  FADD R6, R6, -R24.reuse ;  /* 0x8000001806067221 */ /* 0x110fe20000000000 */
[--C-:B------:R-:W-:Y:S01]  /*03c0*/  FADD R4, R4, -R24.reuse ;  /* 0x8000001804047221 */ /* 0x100fe20000000000 */
[----:B0-----:R-:W-:Y:S01]  /*03d0*/  FMUL R21, R21, R0 ;  /* 0x0000000015157220 */ /* 0x001fe20000400000 */
[--C-:B------:R-:W-:Y:S01]  /*03e0*/  FADD R0, R5, -R24.reuse ;  /* 0x8000001805007221 */ /* 0x100fe20000000000 */
[----:B-----5:R-:W-:Y:S01]  /*03f0*/  FMUL R5, R25, R6 ;  /* 0x0000000619057220 */ /* 0x020fe20000400000 */
[----:B------:R-:W-:Y:S01]  /*0400*/  FADD R24, R7, -R24 ;  /* 0x8000001807187221 */ /* 0x000fe20000000000 */
[----:B-1----:R-:W-:Y:S02]  /*0410*/  FMUL R23, R23, R2 ;  /* 0x0000000217177220 */ /* 0x002fe40000400000 */
[----:B------:R-:W0:Y:S01]  /*0420*/  LDC.64 R2, c[0x0][0x238] ;  /* 0x00008e00ff027b82 */ /* 0x000e220000000a00 */
[----:B------:R-:W-:Y:S01]  /*0430*/  FMUL R0, R25, R0 ;  /* 0x0000000019007220 */ /* 0x000fe20000400000 */
[----:B------:R-:W-:Y:S01]  /*0440*/  FFMA R10, R21, R5, R10 ;  /* 0x00000005150a7223 */ /* 0x000fe2000000000a */
[----:B------:R-:W-:Y:S01]  /*0450*/  FMUL R24, R25, R24 ;  /* 0x0000001819187220 */ /* 0x000fe20000400000 */
[--C-:B------:R-:W-:Y:S01]  /*0460*/  FADD R5, R12, -R26.reuse ;  /* 0x8000001a0c057221 */ /* 0x100fe20000000000 */
[--C-:B------:R-:W-:Y:S01]  /*0470*/  FADD R13, R13, -R26.reuse ;  /* 0x8000001a0d0d7221 */ /* 0x100fe20000000000 */
[--C-:B------:R-:W-:Y:S01]  /*0480*/  FADD R7, R14, -R26.reuse ;  /* 0x8000001a0e077221 */ /* 0x100fe20000000000 */
[----:B------:R-:W-:Y:S01]  /*0490*/  FADD R15, R15, -R26 ;  /* 0x8000001a0f0f7221 */ /* 0x000fe20000000000 */
[C---:B------:R-:W-:Y:S01]  /*04a0*/  FFMA R9, R21.reuse, R0, R9 ;  /* 0x0000000015097223 */ /* 0x040fe20000000009 */
[----:B------:R-:W-:Y:S01]  /*04b0*/  FFMA R11, R21, R24, R11 ;  /* 0x00000018150b7223 */ /* 0x000fe2000000000b */
[C---:B------:R-:W-:Y:S01]  /*04c0*/  FMUL R5, R20.reuse, R5 ;  /* 0x0000000514057220 */ /* 0x040fe20000400000 */
[C---:B------:R-:W-:Y:S01]  /*04d0*/  FMUL R0, R20.reuse, R13 ;  /* 0x0000000d14007220 */ /* 0x040fe20000400000 */
[C---:B------:R-:W-:Y:S01]  /*04e0*/  FMUL R7, R20.reuse, R7 ;  /* 0x0000000714077220 */ /* 0x040fe20000400000 */
[----:B------:R-:W-:Y:S01]  /*04f0*/  FMUL R4, R25, R4 ;  /* 0x0000000419047220 */ /* 0x000fe20000400000 */
[----:B------:R-:W-:Y:S01]  /*0500*/  FMUL R20, R20, R15 ;  /* 0x0000000f14147220 */ /* 0x000fe20000400000 */
[C---:B------:R-:W-:Y:S01]  /*0510*/  FFMA R5, R23.reuse, R5, R16 ;  /* 0x0000000517057223 */ /* 0x040fe20000000010 */
[----:B------:R-:W-:Y:S01]  /*0520*/  FFMA R0, R23, R0, R17 ;  /* 0x0000000017007223 */ /* 0x000fe20000000011 */
[----:B------:R-:W-:Y:S01]  /*0530*/  FFMA R8, R21, R4, R8 ;  /* 0x0000000415087223 */ /* 0x000fe20000000008 */
[C---:B------:R-:W-:Y:S01]  /*0540*/  FFMA R7, R23.reuse, R7, R18 ;  /* 0x0000000717077223 */ /* 0x040fe20000000012 */
[----:B------:R-:W-:Y:S01]  /*0550*/  FFMA R19, R23, R20, R19 ;  /* 0x0000001417137223 */ /* 0x000fe20000000013 */
[----:B------:R-:W-:-:S02]  /*0560*/  FSETP.GEU.AND P6, PT, R11, RZ, PT ;  /* 0x000000ff0b00720b */ /* 0x000fc40003fce000 */
[----:B------:R-:W-:Y:S02]  /*0570*/  FSETP.GEU.AND P0, PT, R10, RZ, PT ;  /* 0x000000ff0a00720b */ /* 0x000fe40003f0e000 */
[----:B------:R-:W-:Y:S02]  /*0580*/  SEL R11, R11, RZ, P6 ;  /* 0x000000ff0b0b7207 */ /* 0x000fe40003000000 */
[----:B------:R-:W-:Y:S02]  /*0590*/  FSETP.GEU.AND P1, PT, R9, RZ, PT ;  /* 0x000000ff0900720b */ /* 0x000fe40003f2e000 */
[----:B------:R-:W-:Y:S02]  /*05a0*/  FSETP.GEU.AND P2, PT, R8, RZ, PT ;  /* 0x000000ff0800720b */ /* 0x000fe40003f4e000 */
[----:B------:R-:W-:Y:S02]  /*05b0*/  FSETP.GEU.AND P3, PT, R19, RZ, PT ;  /* 0x000000ff1300720b */ /* 0x000fe40003f6e000 */
[----:B------:R-:W-:-:S02]  /*05c0*/  FSETP.GEU.AND P4, PT, R7, RZ, PT ;  /* 0x000000ff0700720b */ /* 0x000fc40003f8e000 */
[----:B------:R-:W-:Y:S02]  /*05d0*/  FSETP.GEU.AND P5, PT, R5, RZ, PT ;  /* 0x000000ff0500720b */ /* 0x000fe40003fae000 */
[----:B------:R-:W-:Y:S01]  /*05e0*/  FSETP.GEU.AND P6, PT, R0, RZ, PT ;  /* 0x000000ff0000720b */ /* 0x000fe20003fce000 */
[----:B0-----:R-:W-:Y:S01]  /*05f0*/  IMAD.WIDE R2, R22, 0x4, R2 ;  /* 0x0000000416027825 */ /* 0x001fe200078e0202 */
[----:B------:R-:W-:Y:S02]  /*0600*/  SEL R10, R10, RZ, P0 ;  /* 0x000000ff0a0a7207 */ /* 0x000fe40000000000 */
[----:B------:R-:W-:Y:S02]  /*0610*/  SEL R9, R9, RZ, P1 ;  /* 0x000000ff09097207 */ /* 0x000fe40000800000 */
[----:B------:R-:W-:Y:S02]  /*0620*/  SEL R8, R8, RZ, P2 ;  /* 0x000000ff08087207 */ /* 0x000fe40001000000 */
[----:B------:R-:W-:-:S02]  /*0630*/  SEL R19, R19, RZ, P3 ;  /* 0x000000ff13137207 */ /* 0x000fc40001800000 */
[----:B------:R-:W-:Y:S02]  /*0640*/  SEL R18, R7, RZ, P4 ;  /* 0x000000ff07127207 */ /* 0x000fe40002000000 */
[----:B------:R-:W-:Y:S02]  /*0650*/  SEL R16, R5, RZ, P5 ;  /* 0x000000ff05107207 */ /* 0x000fe40002800000 */
[----:B------:R-:W-:Y:S01]  /*0660*/  SEL R17, R0, RZ, P6 ;  /* 0x000000ff00117207 */ /* 0x000fe20003000000 */
[----:B------:R-:W-:Y:S04]  /*0670*/  STG.E.128 desc[UR4][R2.64], R8 ;  /* 0x0000000802007986 */ /* 0x000fe8000c101d04 */
[----:B------:R-:W-:Y:S01]  /*0680*/  STG.E.128 desc[UR4][R2.64+0x800], R16 ;  /* 0x0008001002007986 */ /* 0x000fe2000c101d04 */
[----:B------:R-:W-:Y:S05]  /*0690*/  EXIT ;  /* 0x000000000000794d */ /* 0x000fea0003800000 */
.L_x_0:
[----:B------:R-:W-:-:S00]  /*06a0*/  BRA `(.L_x_0) ;  /* 0xfffffffc00fc7947 */ /* 0x000fc0000383ffff */
[----:B------:R-:W-:-:S00]  /*06b0*/  NOP ;  /* 0x0000000000007918 */ /* 0x000fc00000000000 */
        /* <DEDUP_REMOVED lines=12> */
.L_x_1:


//--------------------- .nv.constant0.triton_poi_fused_add_mul_relu_sigmoid_27 --------------------------
	.section	.nv.constant0.triton_poi_fused_add_mul_relu_sigmoid_27,"a",@progbits
	.sectionflags	@""
	.align	4
.nv.constant0.triton_poi_fused_add_mul_relu_sigmoid_27:
	.zero		580
